//
// Generated by NVIDIA NVVM Compiler
//
// Compiler Build ID: CL-36424714
// Cuda compilation tools, release 13.0, V13.0.88
// Based on NVVM 20.0.0
//

.version 9.0
.target sm_100
.address_size 64

	// .globl	_Z15MatrixMulKernelPfS_S_i

.visible .entry _Z15MatrixMulKernelPfS_S_i(
	.param .u64 .ptr .align 1 _Z15MatrixMulKernelPfS_S_i_param_0,
	.param .u64 .ptr .align 1 _Z15MatrixMulKernelPfS_S_i_param_1,
	.param .u64 .ptr .align 1 _Z15MatrixMulKernelPfS_S_i_param_2,
	.param .u32 _Z15MatrixMulKernelPfS_S_i_param_3
)
{
	.reg .pred 	%p<12>;
	.reg .b32 	%r<92>;
	.reg .b32 	%f<67>;
	.reg .b64 	%rd<70>;

	ld.param.u64 	%rd4, [_Z15MatrixMulKernelPfS_S_i_param_0];
	ld.param.u64 	%rd5, [_Z15MatrixMulKernelPfS_S_i_param_1];
	ld.param.u32 	%r46, [_Z15MatrixMulKernelPfS_S_i_param_3];
	cvta.to.global.u64 	%rd1, %rd5;
	cvta.to.global.u64 	%rd2, %rd4;
	mov.u32 	%r47, %ctaid.x;
	mov.u32 	%r48, %ntid.x;
	mov.u32 	%r49, %tid.x;
	mad.lo.s32 	%r1, %r47, %r48, %r49;
	setp.ge.s32 	%p1, %r1, %r46;
	setp.eq.s32 	%p2, %r46, 0;
	or.pred  	%p3, %p1, %p2;
	@%p3 bra 	$L__BB0_14;
	mul.lo.s32 	%r2, %r46, %r1;
	add.s32 	%r3, %r46, -1;
	and.b32  	%r4, %r46, 7;
	and.b32  	%r5, %r46, -8;
	and.b32  	%r6, %r46, 1;
	neg.s32 	%r7, %r5;
	shl.b32 	%r8, %r46, 3;
	mul.lo.s32 	%r9, %r46, 3;
	mul.lo.s32 	%r10, %r46, 7;
	mov.b32 	%r78, 0;
$L__BB0_2:
	setp.lt.u32 	%p4, %r3, 7;
	mov.f32 	%f66, 0f00000000;
	mov.b32 	%r90, 0;
	@%p4 bra 	$L__BB0_5;
	add.s32 	%r79, %r2, 3;
	add.s32 	%r87, %r46, %r78;
	shl.b32 	%r52, %r46, 1;
	add.s32 	%r86, %r52, %r78;
	add.s32 	%r85, %r9, %r78;
	shl.b32 	%r53, %r46, 2;
	add.s32 	%r84, %r53, %r78;
	mad.lo.s32 	%r83, %r46, 5, %r78;
	mad.lo.s32 	%r82, %r46, 6, %r78;
	add.s32 	%r81, %r10, %r78;
	mov.f32 	%f66, 0f00000000;
	mov.u32 	%r80, %r78;
	mov.u32 	%r88, %r7;
$L__BB0_4:
	.pragma "nounroll";
	add.s32 	%r54, %r79, -3;
	mul.wide.u32 	%rd6, %r54, 4;
	add.s64 	%rd7, %rd2, %rd6;
	ld.global.f32 	%f16, [%rd7];
	mul.wide.u32 	%rd8, %r80, 4;
	add.s64 	%rd9, %rd1, %rd8;
	ld.global.f32 	%f17, [%rd9];
	fma.rn.f32 	%f18, %f16, %f17, %f66;
	add.s32 	%r55, %r79, -2;
	mul.wide.u32 	%rd10, %r55, 4;
	add.s64 	%rd11, %rd2, %rd10;
	ld.global.f32 	%f19, [%rd11];
	mul.wide.u32 	%rd12, %r87, 4;
	add.s64 	%rd13, %rd1, %rd12;
	ld.global.f32 	%f20, [%rd13];
	fma.rn.f32 	%f21, %f19, %f20, %f18;
	add.s32 	%r56, %r79, -1;
	mul.wide.u32 	%rd14, %r56, 4;
	add.s64 	%rd15, %rd2, %rd14;
	ld.global.f32 	%f22, [%rd15];
	mul.wide.u32 	%rd16, %r86, 4;
	add.s64 	%rd17, %rd1, %rd16;
	ld.global.f32 	%f23, [%rd17];
	fma.rn.f32 	%f24, %f22, %f23, %f21;
	add.s32 	%r57, %r79, 4;
	mul.wide.u32 	%rd18, %r79, 4;
	add.s64 	%rd19, %rd2, %rd18;
	ld.global.f32 	%f25, [%rd19];
	mul.wide.u32 	%rd20, %r85, 4;
	add.s64 	%rd21, %rd1, %rd20;
	ld.global.f32 	%f26, [%rd21];
	fma.rn.f32 	%f27, %f25, %f26, %f24;
	add.s32 	%r58, %r79, 1;
	mul.wide.u32 	%rd22, %r58, 4;
	add.s64 	%rd23, %rd2, %rd22;
	ld.global.f32 	%f28, [%rd23];
	mul.wide.u32 	%rd24, %r84, 4;
	add.s64 	%rd25, %rd1, %rd24;
	ld.global.f32 	%f29, [%rd25];
	fma.rn.f32 	%f30, %f28, %f29, %f27;
	add.s32 	%r59, %r79, 2;
	mul.wide.u32 	%rd26, %r59, 4;
	add.s64 	%rd27, %rd2, %rd26;
	ld.global.f32 	%f31, [%rd27];
	mul.wide.u32 	%rd28, %r83, 4;
	add.s64 	%rd29, %rd1, %rd28;
	ld.global.f32 	%f32, [%rd29];
	fma.rn.f32 	%f33, %f31, %f32, %f30;
	add.s32 	%r60, %r79, 3;
	mul.wide.u32 	%rd30, %r60, 4;
	add.s64 	%rd31, %rd2, %rd30;
	ld.global.f32 	%f34, [%rd31];
	mul.wide.u32 	%rd32, %r82, 4;
	add.s64 	%rd33, %rd1, %rd32;
	ld.global.f32 	%f35, [%rd33];
	fma.rn.f32 	%f36, %f34, %f35, %f33;
	mul.wide.u32 	%rd34, %r57, 4;
	add.s64 	%rd35, %rd2, %rd34;
	ld.global.f32 	%f37, [%rd35];
	mul.wide.u32 	%rd36, %r81, 4;
	add.s64 	%rd37, %rd1, %rd36;
	ld.global.f32 	%f38, [%rd37];
	fma.rn.f32 	%f66, %f37, %f38, %f36;
	add.s32 	%r88, %r88, 8;
	add.s32 	%r87, %r87, %r8;
	add.s32 	%r86, %r86, %r8;
	add.s32 	%r85, %r85, %r8;
	add.s32 	%r84, %r84, %r8;
	add.s32 	%r83, %r83, %r8;
	add.s32 	%r82, %r82, %r8;
	add.s32 	%r81, %r81, %r8;
	add.s32 	%r80, %r80, %r8;
	add.s32 	%r79, %r79, 8;
	setp.ne.s32 	%p5, %r88, 0;
	mov.u32 	%r90, %r5;
	@%p5 bra 	$L__BB0_4;
$L__BB0_5:
	setp.eq.s32 	%p6, %r4, 0;
	@%p6 bra 	$L__BB0_13;
	add.s32 	%r61, %r4, -1;
	setp.lt.u32 	%p7, %r61, 3;
	@%p7 bra 	$L__BB0_8;
	add.s32 	%r62, %r90, %r2;
	mul.wide.u32 	%rd38, %r62, 4;
	add.s64 	%rd39, %rd2, %rd38;
	ld.global.f32 	%f40, [%rd39];
	mad.lo.s32 	%r63, %r90, %r46, %r78;
	mul.wide.u32 	%rd40, %r63, 4;
	add.s64 	%rd41, %rd1, %rd40;
	ld.global.f32 	%f41, [%rd41];
	fma.rn.f32 	%f42, %f40, %f41, %f66;
	add.s32 	%r64, %r62, 1;
	mul.wide.u32 	%rd42, %r64, 4;
	add.s64 	%rd43, %rd2, %rd42;
	ld.global.f32 	%f43, [%rd43];
	add.s32 	%r65, %r63, %r46;
	mul.wide.u32 	%rd44, %r65, 4;
	add.s64 	%rd45, %rd1, %rd44;
	ld.global.f32 	%f44, [%rd45];
	fma.rn.f32 	%f45, %f43, %f44, %f42;
	add.s32 	%r66, %r62, 2;
	mul.wide.u32 	%rd46, %r66, 4;
	add.s64 	%rd47, %rd2, %rd46;
	ld.global.f32 	%f46, [%rd47];
	add.s32 	%r67, %r65, %r46;
	mul.wide.u32 	%rd48, %r67, 4;
	add.s64 	%rd49, %rd1, %rd48;
	ld.global.f32 	%f47, [%rd49];
	fma.rn.f32 	%f48, %f46, %f47, %f45;
	add.s32 	%r68, %r62, 3;
	mul.wide.u32 	%rd50, %r68, 4;
	add.s64 	%rd51, %rd2, %rd50;
	ld.global.f32 	%f49, [%rd51];
	add.s32 	%r69, %r67, %r46;
	mul.wide.u32 	%rd52, %r69, 4;
	add.s64 	%rd53, %rd1, %rd52;
	ld.global.f32 	%f50, [%rd53];
	fma.rn.f32 	%f66, %f49, %f50, %f48;
	add.s32 	%r90, %r90, 4;
$L__BB0_8:
	and.b32  	%r70, %r46, 3;
	setp.eq.s32 	%p8, %r70, 0;
	@%p8 bra 	$L__BB0_13;
	setp.eq.s32 	%p9, %r70, 1;
	@%p9 bra 	$L__BB0_11;
	add.s32 	%r71, %r90, %r2;
	mul.wide.u32 	%rd54, %r71, 4;
	add.s64 	%rd55, %rd2, %rd54;
	ld.global.f32 	%f52, [%rd55];
	mad.lo.s32 	%r72, %r90, %r46, %r78;
	mul.wide.u32 	%rd56, %r72, 4;
	add.s64 	%rd57, %rd1, %rd56;
	ld.global.f32 	%f53, [%rd57];
	fma.rn.f32 	%f54, %f52, %f53, %f66;
	add.s32 	%r73, %r71, 1;
	mul.wide.u32 	%rd58, %r73, 4;
	add.s64 	%rd59, %rd2, %rd58;
	ld.global.f32 	%f55, [%rd59];
	add.s32 	%r74, %r72, %r46;
	mul.wide.u32 	%rd60, %r74, 4;
	add.s64 	%rd61, %rd1, %rd60;
	ld.global.f32 	%f56, [%rd61];
	fma.rn.f32 	%f66, %f55, %f56, %f54;
	add.s32 	%r90, %r90, 2;
$L__BB0_11:
	setp.eq.s32 	%p10, %r6, 0;
	@%p10 bra 	$L__BB0_13;
	add.s32 	%r75, %r90, %r2;
	mul.wide.u32 	%rd62, %r75, 4;
	add.s64 	%rd63, %rd2, %rd62;
	ld.global.f32 	%f57, [%rd63];
	mad.lo.s32 	%r76, %r90, %r46, %r78;
	mul.wide.u32 	%rd64, %r76, 4;
	add.s64 	%rd65, %rd1, %rd64;
	ld.global.f32 	%f58, [%rd65];
	fma.rn.f32 	%f66, %f57, %f58, %f66;
$L__BB0_13:
	ld.param.u64 	%rd69, [_Z15MatrixMulKernelPfS_S_i_param_2];
	add.s32 	%r77, %r78, %r2;
	cvta.to.global.u64 	%rd66, %rd69;
	mul.wide.u32 	%rd67, %r77, 4;
	add.s64 	%rd68, %rd66, %rd67;
	st.global.f32 	[%rd68], %f66;
	add.s32 	%r78, %r78, 1;
	setp.ne.s32 	%p11, %r78, %r46;
	@%p11 bra 	$L__BB0_2;
$L__BB0_14:
	ret;

}


// ===== COMPILED SASS (sm_100) =====

	.target	sm_100

	.elftype	@"ET_EXEC"


//--------------------- .note.nv.tkinfo           --------------------------
	.section	.note.nv.tkinfo,"",@"SHT_NOTE"
	.sectionflags	@"SHF_NOTE_NV_TKINFO"
	.tkinfo
        /*0018*/ 	.word	0x00000002
        /*0030*/ 	.string	""
        /*0030*/ 	.string	"ptxas"
        /*0030*/ 	.string	"Cuda compilation tools, release 13.0, V13.0.88"
        /*0030*/ 	.string	"Build cuda_13.0.r13.0/compiler.36424714_0"
        /*0030*/ 	.string	"-arch sm_100 -m 64 "



//--------------------- .note.nv.cuinfo           --------------------------
	.section	.note.nv.cuinfo,"",@"SHT_NOTE"
	.sectionflags	@"SHF_NOTE_NV_CUINFO"
        /*0018*/ 	.short	0x0002
        /*001a*/ 	.short	0x0064
        /*001c*/ 	.short	0x0082
	.zero		2


//--------------------- .nv.info                  --------------------------
	.section	.nv.info,"",@"SHT_CUDA_INFO"
	.align	4


	//----- nvinfo : EIATTR_REGCOUNT
	.align		4
        /*0000*/ 	.byte	0x04, 0x2f
        /*0002*/ 	.short	(.L_1 - .L_0)
	.align		4
.L_0:
        /*0004*/ 	.word	index@(_Z15MatrixMulKernelPfS_S_i)
        /*0008*/ 	.word	0x00000020


	//----- nvinfo : EIATTR_FRAME_SIZE
	.align		4
.L_1:
        /*000c*/ 	.byte	0x04, 0x11
        /*000e*/ 	.short	(.L_3 - .L_2)
	.align		4
.L_2:
        /*0010*/ 	.word	index@(_Z15MatrixMulKernelPfS_S_i)
        /*0014*/ 	.word	0x00000000


	//----- nvinfo : EIATTR_MIN_STACK_SIZE
	.align		4
.L_3:
        /*0018*/ 	.byte	0x04, 0x12
        /*001a*/ 	.short	(.L_5 - .L_4)
	.align		4
.L_4:
        /*001c*/ 	.word	index@(_Z15MatrixMulKernelPfS_S_i)
        /*0020*/ 	.word	0x00000000
.L_5:


//--------------------- .nv.compat                --------------------------
	.section	.nv.compat,"",@"SHT_CUDA_COMPAT_INFO"
	.align	4
        /*0000*/ 	.byte	0x02, 0x09, 0x00, 0x00, 0x02, 0x02, 0x01, 0x00, 0x02, 0x05, 0x05, 0x00, 0x03, 0x07, 0x01, 0x01
        /*0010*/ 	.byte	0x02, 0x03, 0x00, 0x00, 0x02, 0x06, 0x01, 0x00, 0x04, 0x0b, 0x08, 0x00, 0x09, 0x00, 0x00, 0x00
        /*0020*/ 	.byte	0x00, 0x00, 0x00, 0x00


//--------------------- .nv.info._Z15MatrixMulKernelPfS_S_i --------------------------
	.section	.nv.info._Z15MatrixMulKernelPfS_S_i,"",@"SHT_CUDA_INFO"
	.sectionflags	@""
	.align	4


	//----- nvinfo : EIATTR_CUDA_API_VERSION
	.align		4
        /*0000*/ 	.byte	0x04, 0x37
        /*0002*/ 	.short	(.L_7 - .L_6)
.L_6:
        /*0004*/ 	.word	0x00000082


	//----- nvinfo : EIATTR_KPARAM_INFO
	.align		4
.L_7:
        /*0008*/ 	.byte	0x04, 0x17
        /*000a*/ 	.short	(.L_9 - .L_8)
.L_8:
        /*000c*/ 	.word	0x00000000
        /*0010*/ 	.short	0x0003
        /*0012*/ 	.short	0x0018
        /*0014*/ 	.byte	0x00, 0xf0, 0x11, 0x00


	//----- nvinfo : EIATTR_KPARAM_INFO
	.align		4
.L_9:
        /*0018*/ 	.byte	0x04, 0x17
        /*001a*/ 	.short	(.L_11 - .L_10)
.L_10:
        /*001c*/ 	.word	0x00000000
        /*0020*/ 	.short	0x0002
        /*0022*/ 	.short	0x0010
        /*0024*/ 	.byte	0x00, 0xf5, 0x21, 0x00


	//----- nvinfo : EIATTR_KPARAM_INFO
	.align		4
.L_11:
        /*0028*/ 	.byte	0x04, 0x17
        /*002a*/ 	.short	(.L_13 - .L_12)
.L_12:
        /*002c*/ 	.word	0x00000000
        /*0030*/ 	.short	0x0001
        /*0032*/ 	.short	0x0008
        /*0034*/ 	.byte	0x00, 0xf5, 0x21, 0x00


	//----- nvinfo : EIATTR_KPARAM_INFO
	.align		4
.L_13:
        /*0038*/ 	.byte	0x04, 0x17
        /*003a*/ 	.short	(.L_15 - .L_14)
.L_14:
        /*003c*/ 	.word	0x00000000
        /*0040*/ 	.short	0x0000
        /*0042*/ 	.short	0x0000
        /*0044*/ 	.byte	0x00, 0xf5, 0x21, 0x00


	//----- nvinfo : EIATTR_SPARSE_MMA_MASK
	.align		4
.L_15:
        /*0048*/ 	.byte	0x03, 0x50
        /*004a*/ 	.short	0x0000


	//----- nvinfo : EIATTR_MAXREG_COUNT
	.align		4
        /*004c*/ 	.byte	0x03, 0x1b
        /*004e*/ 	.short	0x00ff


	//----- nvinfo : EIATTR_MERCURY_ISA_VERSION
	.align		4
        /*0050*/ 	.byte	0x03, 0x5f
        /*0052*/ 	.short	0x0101


	//----- nvinfo : EIATTR_VRC_CTA_INIT_COUNT
	.align		4
        /*0054*/ 	.byte	0x02, 0x4a
	.zero		1
	.zero		1


	//----- nvinfo : EIATTR_EXIT_INSTR_OFFSETS
	.align		4
        /*0058*/ 	.byte	0x04, 0x1c
        /*005a*/ 	.short	(.L_17 - .L_16)


	//   ....[0]....
.L_16:
        /*005c*/ 	.word	0x00000080


	//   ....[1]....
        /*0060*/ 	.word	0x00000a90


	//----- nvinfo : EIATTR_CBANK_PARAM_SIZE
	.align		4
.L_17:
        /*0064*/ 	.byte	0x03, 0x19
        /*0066*/ 	.short	0x001c


	//----- nvinfo : EIATTR_PARAM_CBANK
	.align		4
        /*0068*/ 	.byte	0x04, 0x0a
        /*006a*/ 	.short	(.L_19 - .L_18)
	.align		4
.L_18:
        /*006c*/ 	.word	index@(.nv.constant0._Z15MatrixMulKernelPfS_S_i)
        /*0070*/ 	.short	0x0380
        /*0072*/ 	.short	0x001c


	//----- nvinfo : EIATTR_SW_WAR
	.align		4
.L_19:
        /*0074*/ 	.byte	0x04, 0x36
        /*0076*/ 	.short	(.L_21 - .L_20)
.L_20:
        /*0078*/ 	.word	0x00000008
.L_21:


//--------------------- .nv.callgraph             --------------------------
	.section	.nv.callgraph,"",@"SHT_CUDA_CALLGRAPH"
	.align	4
	.sectionentsize	8
	.align		4
        /*0000*/ 	.word	0x00000000
	.align		4
        /*0004*/ 	.word	0xffffffff
	.align		4
        /*0008*/ 	.word	0x00000000
	.align		4
        /*000c*/ 	.word	0xfffffffe
	.align		4
        /*0010*/ 	.word	0x00000000
	.align		4
        /*0014*/ 	.word	0xfffffffd
	.align		4
        /*0018*/ 	.word	0x00000000
	.align		4
        /*001c*/ 	.word	0xfffffffc


//--------------------- .text._Z15MatrixMulKernelPfS_S_i --------------------------
	.section	.text._Z15MatrixMulKernelPfS_S_i,"ax",@progbits
	.align	128
        .global         _Z15MatrixMulKernelPfS_S_i
        .type           _Z15MatrixMulKernelPfS_S_i,@function
        .size           _Z15MatrixMulKernelPfS_S_i,(.L_x_6 - _Z15MatrixMulKernelPfS_S_i)
        .other          _Z15MatrixMulKernelPfS_S_i,@"STO_CUDA_ENTRY STV_DEFAULT"
_Z15MatrixMulKernelPfS_S_i:
.text._Z15MatrixMulKernelPfS_S_i:
[----:B------:R-:W-:Y:S01]  /*0000*/  LDC R1, c[0x0][0x37c] ;  /* 0x0000df00ff017b82 */ /* 0x000fe20000000800 */
[----:B------:R-:W0:Y:S07]  /*0010*/  S2R R3, SR_TID.X ;  /* 0x0000000000037919 */ /* 0x000e2e0000002100 */
[----:B------:R-:W0:Y:S01]  /*0020*/  S2UR UR5, SR_CTAID.X ;  /* 0x00000000000579c3 */ /* 0x000e220000002500 */
[----:B------:R-:W1:Y:S07]  /*0030*/  LDCU UR4, c[0x0][0x398] ;  /* 0x00007300ff0477ac */ /* 0x000e6e0008000800 */
[----:B------:R-:W0:Y:S01]  /*0040*/  LDC R0, c[0x0][0x360] ;  /* 0x0000d800ff007b82 */ /* 0x000e220000000800 */
[----:B-1----:R-:W-:Y:S01]  /*0050*/  ISETP.NE.AND P0, PT, RZ, UR4, PT ;  /* 0x00000004ff007c0c */ /* 0x002fe2000bf05270 */
[----:B0-----:R-:W-:-:S05]  /*0060*/  IMAD R0, R0, UR5, R3 ;  /* 0x0000000500007c24 */ /* 0x001fca000f8e0203 */
[----:B------:R-:W-:-:S13]  /*0070*/  ISETP.GE.OR P0, PT, R0, UR4, !P0 ;  /* 0x0000000400007c0c */ /* 0x000fda000c706670 */
[----:B------:R-:W-:Y:S05]  /*0080*/  @P0 EXIT ;  /* 0x000000000000094d */ /* 0x000fea0003800000 */
[----:B------:R-:W-:Y:S01]  /*0090*/  HFMA2 R3, -RZ, RZ, 0, 0 ;  /* 0x00000000ff037431 */ /* 0x000fe200000001ff */
[----:B------:R-:W-:Y:S02]  /*00a0*/  ULOP3.LUT UR7, UR4, 0xfffffff8, URZ, 0xc0, !UPT ;  /* 0xfffffff804077892 */ /* 0x000fe4000f8ec0ff */
[----:B------:R-:W-:Y:S01]  /*00b0*/  UIADD3 UR5, UPT, UPT, UR4, -0x1, URZ ;  /* 0xffffffff04057890 */ /* 0x000fe2000fffe0ff */
[----:B------:R-:W0:Y:S01]  /*00c0*/  LDCU.64 UR8, c[0x0][0x358] ;  /* 0x00006b00ff0877ac */ /* 0x000e220008000a00 */
[----:B------:R-:W-:Y:S02]  /*00d0*/  ULOP3.LUT UR4, UR4, 0x7, URZ, 0xc0, !UPT ;  /* 0x0000000704047892 */ /* 0x000fe4000f8ec0ff */
[----:B------:R-:W-:Y:S02]  /*00e0*/  UIADD3 UR6, UPT, UPT, -UR7, URZ, URZ ;  /* 0x000000ff07067290 */ /* 0x000fe4000fffe1ff */
[----:B------:R-:W-:-:S11]  /*00f0*/  UISETP.GE.U32.AND UP0, UPT, UR5, 0x7, UPT ;  /* 0x000000070500788c */ /* 0x000fd6000bf06070 */
.L_x_4:
[----:B-1----:R-:W-:Y:S02]  /*0100*/  MOV R12, RZ ;  /* 0x000000ff000c7202 */ /* 0x002fe40000000f00 */
[----:B------:R-:W-:Y:S01]  /*0110*/  MOV R2, RZ ;  /* 0x000000ff00027202 */ /* 0x000fe20000000f00 */
[----:B------:R-:W-:Y:S06]  /*0120*/  BRA.U !UP0, `(.L_x_0) ;  /* 0x0000000508287547 */ /* 0x000fec000b800000 */
[----:B------:R-:W1:Y:S01]  /*0130*/  LDC R4, c[0x0][0x398] ;  /* 0x0000e600ff047b82 */ /* 0x000e620000000800 */
[----:B------:R-:W-:Y:S01]  /*0140*/  MOV R12, RZ ;  /* 0x000000ff000c7202 */ /* 0x000fe20000000f00 */
[----:B------:R-:W-:Y:S01]  /*0150*/  UMOV UR5, UR6 ;  /* 0x0000000600057c82 */ /* 0x000fe20008000000 */
[-C--:B------:R-:W-:Y:S01]  /*0160*/  MOV R5, R3.reuse ;  /* 0x0000000300057202 */ /* 0x080fe20000000f00 */
[-C--:B-1----:R-:W-:Y:S01]  /*0170*/  IMAD R6, R0, R4.reuse, 0x3 ;  /* 0x0000000300067424 */ /* 0x082fe200078e0204 */
[----:B------:R-:W-:Y:S01]  /*0180*/  IADD3 R2, PT, PT, R3, R4, RZ ;  /* 0x0000000403027210 */ /* 0x000fe20007ffe0ff */
[C-C-:B------:R-:W-:Y:S01]  /*0190*/  IMAD R9, R4.reuse, 0x3, R3.reuse ;  /* 0x0000000304097824 */ /* 0x140fe200078e0203 */
[CC--:B------:R-:W-:Y:S01]  /*01a0*/  LEA R7, R4.reuse, R3.reuse, 0x1 ;  /* 0x0000000304077211 */ /* 0x0c0fe200078e08ff */
[C-C-:B------:R-:W-:Y:S01]  /*01b0*/  IMAD R13, R4.reuse, 0x5, R3.reuse ;  /* 0x00000005040d7824 */ /* 0x140fe200078e0203 */
[C---:B------:R-:W-:Y:S01]  /*01c0*/  LEA R11, R4.reuse, R3, 0x2 ;  /* 0x00000003040b7211 */ /* 0x040fe200078e10ff */
[----:B------:R-:W-:-:S02]  /*01d0*/  IMAD R15, R4, 0x6, R3 ;  /* 0x00000006040f7824 */ /* 0x000fc400078e0203 */
[----:B------:R-:W-:-:S07]  /*01e0*/  IMAD R25, R4, 0x7, R3 ;  /* 0x0000000704197824 */ /* 0x000fce00078e0203 */
.L_x_1:
[----:B------:R-:W1:Y:S01]  /*01f0*/  LDC.64 R20, c[0x0][0x380] ;  /* 0x0000e000ff147b82 */ /* 0x000e620000000a00 */
[C---:B------:R-:W-:Y:S02]  /*0200*/  IADD3 R29, PT, PT, R6.reuse, -0x3, RZ ;  /* 0xfffffffd061d7810 */ /* 0x040fe40007ffe0ff */
[----:B------:R-:W-:-:S05]  /*0210*/  IADD3 R19, PT, PT, R6, -0x2, RZ ;  /* 0xfffffffe06137810 */ /* 0x000fca0007ffe0ff */
[----:B------:R-:W2:Y:S01]  /*0220*/  LDC.64 R16, c[0x0][0x388] ;  /* 0x0000e200ff107b82 */ /* 0x000ea20000000a00 */
[----:B------:R-:W-:Y:S01]  /*0230*/  IADD3 R27, PT, PT, R6, -0x1, RZ ;  /* 0xffffffff061b7810 */ /* 0x000fe20007ffe0ff */
[----:B-1----:R-:W-:-:S04]  /*0240*/  IMAD.WIDE.U32 R28, R29, 0x4, R20 ;  /* 0x000000041d1c7825 */ /* 0x002fc800078e0014 */
[----:B------:R-:W-:Y:S02]  /*0250*/  IMAD.WIDE.U32 R18, R19, 0x4, R20 ;  /* 0x0000000413127825 */ /* 0x000fe400078e0014 */
[----:B0-----:R-:W3:Y:S02]  /*0260*/  LDG.E R29, desc[UR8][R28.64] ;  /* 0x000000081c1d7981 */ /* 0x001ee4000c1e1900 */
[----:B--2---:R-:W-:Y:S02]  /*0270*/  IMAD.WIDE.U32 R22, R5, 0x4, R16 ;  /* 0x0000000405167825 */ /* 0x004fe400078e0010 */
[----:B------:R0:W2:Y:S04]  /*0280*/  LDG.E R10, desc[UR8][R18.64] ;  /* 0x00000008120a7981 */ /* 0x0000a8000c1e1900 */
[----:B------:R1:W3:Y:S01]  /*0290*/  LDG.E R14, desc[UR8][R22.64] ;  /* 0x00000008160e7981 */ /* 0x0002e2000c1e1900 */
[----:B0-----:R-:W-:-:S04]  /*02a0*/  IMAD.WIDE.U32 R18, R27, 0x4, R20 ;  /* 0x000000041b127825 */ /* 0x001fc800078e0014 */
[--C-:B-1----:R-:W-:Y:S01]  /*02b0*/  IMAD.WIDE.U32 R22, R2, 0x4, R16.reuse ;  /* 0x0000000402167825 */ /* 0x102fe200078e0010 */
[----:B------:R-:W4:Y:S03]  /*02c0*/  LDG.E R8, desc[UR8][R18.64] ;  /* 0x0000000812087981 */ /* 0x000f26000c1e1900 */
[----:B------:R-:W-:Y:S01]  /*02d0*/  IMAD.WIDE.U32 R26, R7, 0x4, R16 ;  /* 0x00000004071a7825 */ /* 0x000fe200078e0010 */
[----:B------:R0:W2:Y:S05]  /*02e0*/  LDG.E R24, desc[UR8][R22.64] ;  /* 0x0000000816187981 */ /* 0x0000aa000c1e1900 */
[----:B------:R-:W4:Y:S01]  /*02f0*/  LDG.E R27, desc[UR8][R26.64] ;  /* 0x000000081a1b7981 */ /* 0x000f22000c1e1900 */
[----:B0-----:R-:W-:-:S05]  /*0300*/  IADD3 R23, PT, PT, R6, 0x2, RZ ;  /* 0x0000000206177810 */ /* 0x001fca0007ffe0ff */
[----:B------:R-:W-:-:S04]  /*0310*/  IMAD.WIDE.U32 R22, R23, 0x4, R20 ;  /* 0x0000000417167825 */ /* 0x000fc800078e0014 */
[----:B---3--:R-:W-:Y:S01]  /*0320*/  FFMA R14, R29, R14, R12 ;  /* 0x0000000e1d0e7223 */ /* 0x008fe2000000000c */
[----:B------:R-:W-:-:S05]  /*0330*/  IADD3 R12, PT, PT, R6, 0x1, RZ ;  /* 0x00000001060c7810 */ /* 0x000fca0007ffe0ff */
[--C-:B------:R-:W-:Y:S02]  /*0340*/  IMAD.WIDE.U32 R18, R12, 0x4, R20.reuse ;  /* 0x000000040c127825 */ /* 0x100fe400078e0014 */
[----:B------:R-:W3:Y:S02]  /*0350*/  LDG.E R12, desc[UR8][R22.64] ;  /* 0x00000008160c7981 */ /* 0x000ee4000c1e1900 */
[----:B------:R-:W-:-:S04]  /*0360*/  IMAD.WIDE.U32 R28, R6, 0x4, R20 ;  /* 0x00000004061c7825 */ /* 0x000fc800078e0014 */
[----:B--2---:R-:W-:Y:S01]  /*0370*/  FFMA R10, R10, R24, R14 ;  /* 0x000000180a0a7223 */ /* 0x004fe2000000000e */
[----:B------:R-:W-:Y:S01]  /*0380*/  IADD3 R24, PT, PT, R6, 0x3, RZ ;  /* 0x0000000306187810 */ /* 0x000fe20007ffe0ff */
[----:B------:R0:W2:Y:S02]  /*0390*/  LDG.E R14, desc[UR8][R18.64] ;  /* 0x00000008120e7981 */ /* 0x0000a4000c1e1900 */
[----:B----4-:R-:W-:Y:S01]  /*03a0*/  FFMA R8, R8, R27, R10 ;  /* 0x0000001b08087223 */ /* 0x010fe2000000000a */
[--C-:B------:R-:W-:Y:S01]  /*03b0*/  IMAD.WIDE.U32 R26, R11, 0x4, R16.reuse ;  /* 0x000000040b1a7825 */ /* 0x100fe200078e0010 */
[----:B------:R1:W4:Y:S03]  /*03c0*/  LDG.E R29, desc[UR8][R28.64] ;  /* 0x000000081c1d7981 */ /* 0x000326000c1e1900 */
[----:B0-----:R-:W-:Y:S02]  /*03d0*/  IMAD.WIDE.U32 R18, R9, 0x4, R16 ;  /* 0x0000000409127825 */ /* 0x001fe400078e0010 */
[----:B------:R-:W2:Y:S02]  /*03e0*/  LDG.E R27, desc[UR8][R26.64] ;  /* 0x000000081a1b7981 */ /* 0x000ea4000c1e1900 */
[----:B------:R-:W-:-:S02]  /*03f0*/  IMAD.WIDE.U32 R22, R24, 0x4, R20 ;  /* 0x0000000418167825 */ /* 0x000fc400078e0014 */
[----:B------:R0:W4:Y:S01]  /*0400*/  LDG.E R24, desc[UR8][R18.64] ;  /* 0x0000000812187981 */ /* 0x000122000c1e1900 */
[----:B-1----:R-:W-:-:S03]  /*0410*/  IADD3 R28, PT, PT, R6, 0x4, RZ ;  /* 0x00000004061c7810 */ /* 0x002fc60007ffe0ff */
[----:B------:R1:W5:Y:S02]  /*0420*/  LDG.E R10, desc[UR8][R22.64] ;  /* 0x00000008160a7981 */ /* 0x000364000c1e1900 */
[----:B------:R-:W-:-:S04]  /*0430*/  IMAD.WIDE.U32 R20, R28, 0x4, R20 ;  /* 0x000000041c147825 */ /* 0x000fc800078e0014 */
[--C-:B0-----:R-:W-:Y:S02]  /*0440*/  IMAD.WIDE.U32 R18, R13, 0x4, R16.reuse ;  /* 0x000000040d127825 */ /* 0x101fe400078e0010 */
[----:B------:R-:W5:Y:S02]  /*0450*/  LDG.E R21, desc[UR8][R20.64] ;  /* 0x0000000814157981 */ /* 0x000f64000c1e1900 */
[--C-:B-1----:R-:W-:Y:S02]  /*0460*/  IMAD.WIDE.U32 R22, R15, 0x4, R16.reuse ;  /* 0x000000040f167825 */ /* 0x102fe400078e0010 */
[----:B------:R-:W3:Y:S02]  /*0470*/  LDG.E R28, desc[UR8][R18.64] ;  /* 0x00000008121c7981 */ /* 0x000ee4000c1e1900 */
[----:B------:R-:W-:Y:S02]  /*0480*/  IMAD.WIDE.U32 R16, R25, 0x4, R16 ;  /* 0x0000000419107825 */ /* 0x000fe400078e0010 */
[----:B------:R-:W5:Y:S04]  /*0490*/  LDG.E R23, desc[UR8][R22.64] ;  /* 0x0000000816177981 */ /* 0x000f68000c1e1900 */
[----:B------:R-:W5:Y:S01]  /*04a0*/  LDG.E R16, desc[UR8][R16.64] ;  /* 0x0000000810107981 */ /* 0x000f62000c1e1900 */
[----:B------:R-:W-:-:S04]  /*04b0*/  UIADD3 UR5, UPT, UPT, UR5, 0x8, URZ ;  /* 0x0000000805057890 */ /* 0x000fc8000fffe0ff */
[----:B------:R-:W-:Y:S01]  /*04c0*/  UISETP.NE.AND UP1, UPT, UR5, URZ, UPT ;  /* 0x000000ff0500728c */ /* 0x000fe2000bf25270 */
[----:B------:R-:W-:Y:S02]  /*04d0*/  IADD3 R6, PT, PT, R6, 0x8, RZ ;  /* 0x0000000806067810 */ /* 0x000fe40007ffe0ff */
[C---:B------:R-:W-:Y:S02]  /*04e0*/  LEA R2, R4.reuse, R2, 0x3 ;  /* 0x0000000204027211 */ /* 0x040fe400078e18ff */
[C---:B------:R-:W-:Y:S02]  /*04f0*/  LEA R7, R4.reuse, R7, 0x3 ;  /* 0x0000000704077211 */ /* 0x040fe400078e18ff */
[C---:B------:R-:W-:Y:S02]  /*0500*/  LEA R9, R4.reuse, R9, 0x3 ;  /* 0x0000000904097211 */ /* 0x040fe400078e18ff */
[C---:B------:R-:W-:Y:S02]  /*0510*/  LEA R11, R4.reuse, R11, 0x3 ;  /* 0x0000000b040b7211 */ /* 0x040fe400078e18ff */
[----:B------:R-:W-:-:S02]  /*0520*/  LEA R13, R4, R13, 0x3 ;  /* 0x0000000d040d7211 */ /* 0x000fc400078e18ff */
[C---:B------:R-:W-:Y:S02]  /*0530*/  LEA R15, R4.reuse, R15, 0x3 ;  /* 0x0000000f040f7211 */ /* 0x040fe400078e18ff */
[C---:B------:R-:W-:Y:S02]  /*0540*/  LEA R25, R4.reuse, R25, 0x3 ;  /* 0x0000001904197211 */ /* 0x040fe400078e18ff */
[----:B------:R-:W-:Y:S01]  /*0550*/  LEA R5, R4, R5, 0x3 ;  /* 0x0000000504057211 */ /* 0x000fe200078e18ff */
[----:B----4-:R-:W-:-:S04]  /*0560*/  FFMA R29, R29, R24, R8 ;  /* 0x000000181d1d7223 */ /* 0x010fc80000000008 */
[----:B--2---:R-:W-:-:S04]  /*0570*/  FFMA R27, R14, R27, R29 ;  /* 0x0000001b0e1b7223 */ /* 0x004fc8000000001d */
[----:B---3--:R-:W-:-:S04]  /*0580*/  FFMA R27, R12, R28, R27 ;  /* 0x0000001c0c1b7223 */ /* 0x008fc8000000001b */
[----:B-----5:R-:W-:-:S04]  /*0590*/  FFMA R10, R10, R23, R27 ;  /* 0x000000170a0a7223 */ /* 0x020fc8000000001b */
[----:B------:R-:W-:Y:S01]  /*05a0*/  FFMA R12, R21, R16, R10 ;  /* 0x00000010150c7223 */ /* 0x000fe2000000000a */
[----:B------:R-:W-:Y:S06]  /*05b0*/  BRA.U UP1, `(.L_x_1) ;  /* 0xfffffffd010c7547 */ /* 0x000fec000b83ffff */
[----:B------:R-:W-:-:S07]  /*05c0*/  MOV R2, UR7 ;  /* 0x0000000700027c02 */ /* 0x000fce0008000f00 */
.L_x_0:
[----:B------:R-:W-:-:S09]  /*05d0*/  UISETP.NE.AND UP1, UPT, UR4, URZ, UPT ;  /* 0x000000ff0400728c */ /* 0x000fd2000bf25270 */
[----:B------:R-:W-:Y:S05]  /*05e0*/  BRA.U !UP1, `(.L_x_2) ;  /* 0x0000000509087547 */ /* 0x000fea000b800000 */
[----:B------:R-:W1:Y:S01]  /*05f0*/  LDC R11, c[0x0][0x398] ;  /* 0x0000e600ff0b7b82 */ /* 0x000e620000000800 */
[----:B------:R-:W-:-:S04]  /*0600*/  UIADD3 UR5, UPT, UPT, UR4, -0x1, URZ ;  /* 0xffffffff04057890 */ /* 0x000fc8000fffe0ff */
[----:B------:R-:W-:Y:S01]  /*0610*/  UISETP.GE.U32.AND UP1, UPT, UR5, 0x3, UPT ;  /* 0x000000030500788c */ /* 0x000fe2000bf26070 */
[----:B-1----:R-:W-:-:S08]  /*0620*/  LOP3.LUT P0, R10, R11, 0x3, RZ, 0xc0, !PT ;  /* 0x000000030b0a7812 */ /* 0x002fd0000780c0ff */
[----:B------:R-:W-:Y:S05]  /*0630*/  BRA.U !UP1, `(.L_x_3) ;  /* 0x0000000109807547 */ /* 0x000fea000b800000 */
[----:B------:R-:W1:Y:S01]  /*0640*/  LDC.64 R4, c[0x0][0x388] ;  /* 0x0000e200ff047b82 */ /* 0x000e620000000a00 */
[----:B------:R-:W2:Y:S07]  /*0650*/  LDCU UR5, c[0x0][0x398] ;  /* 0x00007300ff0577ac */ /* 0x000eae0008000800 */
[----:B------:R-:W3:Y:S01]  /*0660*/  LDC.64 R6, c[0x0][0x380] ;  /* 0x0000e000ff067b82 */ /* 0x000ee20000000a00 */
[----:B--2---:R-:W-:Y:S02]  /*0670*/  IMAD R9, R0, UR5, R2 ;  /* 0x0000000500097c24 */ /* 0x004fe4000f8e0202 */
[----:B------:R-:W-:-:S03]  /*0680*/  IMAD R15, R2, UR5, R3 ;  /* 0x00000005020f7c24 */ /* 0x000fc6000f8e0203 */
[----:B------:R-:W-:Y:S01]  /*0690*/  IADD3 R21, PT, PT, R9, 0x1, RZ ;  /* 0x0000000109157810 */ /* 0x000fe20007ffe0ff */
[C---:B-1----:R-:W-:Y:S01]  /*06a0*/  IMAD.WIDE.U32 R18, R15.reuse, 0x4, R4 ;  /* 0x000000040f127825 */ /* 0x042fe200078e0004 */
[----:B------:R-:W-:Y:S02]  /*06b0*/  IADD3 R15, PT, PT, R15, UR5, RZ ;  /* 0x000000050f0f7c10 */ /* 0x000fe4000fffe0ff */
[----:B------:R-:W-:Y:S02]  /*06c0*/  IADD3 R25, PT, PT, R9, 0x2, RZ ;  /* 0x0000000209197810 */ /* 0x000fe40007ffe0ff */
[----:B------:R-:W-:Y:S01]  /*06d0*/  IADD3 R27, PT, PT, R15, UR5, RZ ;  /* 0x000000050f1b7c10 */ /* 0x000fe2000fffe0ff */
[--C-:B---3--:R-:W-:Y:S01]  /*06e0*/  IMAD.WIDE.U32 R22, R9, 0x4, R6.reuse ;  /* 0x0000000409167825 */ /* 0x108fe200078e0006 */
[----:B0-----:R-:W2:Y:S03]  /*06f0*/  LDG.E R18, desc[UR8][R18.64] ;  /* 0x0000000812127981 */ /* 0x001ea6000c1e1900 */
[----:B------:R-:W-:Y:S01]  /*0700*/  IMAD.WIDE.U32 R20, R21, 0x4, R6 ;  /* 0x0000000415147825 */ /* 0x000fe200078e0006 */
[----:B------:R-:W2:Y:S03]  /*0710*/  LDG.E R13, desc[UR8][R22.64] ;  /* 0x00000008160d7981 */ /* 0x000ea6000c1e1900 */
[----:B------:R-:W-:Y:S01]  /*0720*/  IMAD.WIDE.U32 R16, R15, 0x4, R4 ;  /* 0x000000040f107825 */ /* 0x000fe200078e0004 */
[----:B------:R-:W-:Y:S01]  /*0730*/  IADD3 R29, PT, PT, R9, 0x3, RZ ;  /* 0x00000003091d7810 */ /* 0x000fe20007ffe0ff */
[----:B------:R-:W3:Y:S02]  /*0740*/  LDG.E R20, desc[UR8][R20.64] ;  /* 0x0000000814147981 */ /* 0x000ee4000c1e1900 */
[----:B------:R-:W-:Y:S01]  /*0750*/  IMAD.WIDE.U32 R14, R25, 0x4, R6 ;  /* 0x00000004190e7825 */ /* 0x000fe200078e0006 */
[C---:B------:R-:W-:Y:S01]  /*0760*/  IADD3 R25, PT, PT, R27.reuse, UR5, RZ ;  /* 0x000000051b197c10 */ /* 0x040fe2000fffe0ff */
[----:B------:R-:W3:Y:S02]  /*0770*/  LDG.E R16, desc[UR8][R16.64] ;  /* 0x0000000810107981 */ /* 0x000ee4000c1e1900 */
[----:B------:R-:W-:-:S02]  /*0780*/  IMAD.WIDE.U32 R8, R27, 0x4, R4 ;  /* 0x000000041b087825 */ /* 0x000fc400078e0004 */
[----:B------:R-:W4:Y:S02]  /*0790*/  LDG.E R14, desc[UR8][R14.64] ;  /* 0x000000080e0e7981 */ /* 0x000f24000c1e1900 */
[----:B------:R-:W-:Y:S02]  /*07a0*/  IMAD.WIDE.U32 R6, R29, 0x4, R6 ;  /* 0x000000041d067825 */ /* 0x000fe400078e0006 */
[----:B------:R-:W4:Y:S02]  /*07b0*/  LDG.E R8, desc[UR8][R8.64] ;  /* 0x0000000808087981 */ /* 0x000f24000c1e1900 */
[----:B------:R-:W-:Y:S02]  /*07c0*/  IMAD.WIDE.U32 R4, R25, 0x4, R4 ;  /* 0x0000000419047825 */ /* 0x000fe400078e0004 */
[----:B------:R-:W5:Y:S04]  /*07d0*/  LDG.E R6, desc[UR8][R6.64] ;  /* 0x0000000806067981 */ /* 0x000f68000c1e1900 */
[----:B------:R-:W5:Y:S01]  /*07e0*/  LDG.E R4, desc[UR8][R4.64] ;  /* 0x0000000804047981 */ /* 0x000f62000c1e1900 */
[----:B------:R-:W-:Y:S01]  /*07f0*/  IADD3 R2, PT, PT, R2, 0x4, RZ ;  /* 0x0000000402027810 */ /* 0x000fe20007ffe0ff */
[----:B--2---:R-:W-:-:S04]  /*0800*/  FFMA R13, R13, R18, R12 ;  /* 0x000000120d0d7223 */ /* 0x004fc8000000000c */
[----:B---3--:R-:W-:-:S04]  /*0810*/  FFMA R13, R20, R16, R13 ;  /* 0x00000010140d7223 */ /* 0x008fc8000000000d */
[----:B----4-:R-:W-:-:S04]  /*0820*/  FFMA R13, R14, R8, R13 ;  /* 0x000000080e0d7223 */ /* 0x010fc8000000000d */
[----:B-----5:R-:W-:-:S07]  /*0830*/  FFMA R12, R6, R4, R13 ;  /* 0x00000004060c7223 */ /* 0x020fce000000000d */
.L_x_3:
[----:B------:R-:W-:Y:S05]  /*0840*/  @!P0 BRA `(.L_x_2) ;  /* 0x0000000000708947 */ /* 0x000fea0003800000 */
[----:B------:R-:W1:Y:S01]  /*0850*/  LDC.64 R16, c[0x0][0x380] ;  /* 0x0000e000ff107b82 */ /* 0x000e620000000a00 */
[----:B------:R-:W-:Y:S02]  /*0860*/  ISETP.NE.AND P0, PT, R10, 0x1, PT ;  /* 0x000000010a00780c */ /* 0x000fe40003f05270 */
[----:B------:R-:W-:-:S05]  /*0870*/  LOP3.LUT P1, RZ, R11, 0x1, RZ, 0xc0, !PT ;  /* 0x000000010bff7812 */ /* 0x000fca000782c0ff */
[----:B------:R-:W2:Y:S06]  /*0880*/  LDC.64 R8, c[0x0][0x388] ;  /* 0x0000e200ff087b82 */ /* 0x000eac0000000a00 */
[-C--:B------:R-:W-:Y:S02]  /*0890*/  @P0 IMAD R19, R0, R11.reuse, R2 ;  /* 0x0000000b00130224 */ /* 0x080fe400078e0202 */
[----:B------:R-:W3:Y:S01]  /*08a0*/  LDC.64 R6, c[0x0][0x380] ;  /* 0x0000e000ff067b82 */ /* 0x000ee20000000a00 */
[C---:B------:R-:W-:Y:S01]  /*08b0*/  @P0 IMAD R14, R2.reuse, R11, R3 ;  /* 0x0000000b020e0224 */ /* 0x040fe200078e0203 */
[----:B------:R-:W-:-:S02]  /*08c0*/  @P0 IADD3 R2, PT, PT, R2, 0x2, RZ ;  /* 0x0000000202020810 */ /* 0x000fc40007ffe0ff */
[C---:B------:R-:W-:Y:S02]  /*08d0*/  @P0 IADD3 R13, PT, PT, R19.reuse, 0x1, RZ ;  /* 0x00000001130d0810 */ /* 0x040fe40007ffe0ff */
[----:B------:R-:W-:Y:S02]  /*08e0*/  @P0 IADD3 R21, PT, PT, R14, R11, RZ ;  /* 0x0000000b0e150210 */ /* 0x000fe40007ffe0ff */
[----:B------:R-:W4:Y:S01]  /*08f0*/  LDC.64 R4, c[0x0][0x388] ;  /* 0x0000e200ff047b82 */ /* 0x000f220000000a00 */
[----:B-1----:R-:W-:-:S04]  /*0900*/  @P0 IMAD.WIDE.U32 R18, R19, 0x4, R16 ;  /* 0x0000000413120825 */ /* 0x002fc800078e0010 */
[----:B------:R-:W-:Y:S02]  /*0910*/  @P0 IMAD.WIDE.U32 R16, R13, 0x4, R16 ;  /* 0x000000040d100825 */ /* 0x000fe400078e0010 */
[----:B0-----:R-:W5:Y:S02]  /*0920*/  @P0 LDG.E R19, desc[UR8][R18.64] ;  /* 0x0000000812130981 */ /* 0x001f64000c1e1900 */
[----:B--2---:R-:W-:Y:S02]  /*0930*/  @P0 IMAD.WIDE.U32 R14, R14, 0x4, R8 ;  /* 0x000000040e0e0825 */ /* 0x004fe400078e0008 */
[----:B------:R-:W2:Y:S02]  /*0940*/  @P0 LDG.E R17, desc[UR8][R16.64] ;  /* 0x0000000810110981 */ /* 0x000ea4000c1e1900 */
[-C--:B------:R-:W-:Y:S02]  /*0950*/  @P1 IMAD R13, R0, R11.reuse, R2 ;  /* 0x0000000b000d1224 */ /* 0x080fe400078e0202 */
[----:B------:R-:W-:Y:S01]  /*0960*/  @P1 IMAD R11, R2, R11, R3 ;  /* 0x0000000b020b1224 */ /* 0x000fe200078e0203 */
[----:B------:R-:W5:Y:S01]  /*0970*/  @P0 LDG.E R14, desc[UR8][R14.64] ;  /* 0x000000080e0e0981 */ /* 0x000f62000c1e1900 */
[----:B------:R-:W-:-:S04]  /*0980*/  @P0 IMAD.WIDE.U32 R8, R21, 0x4, R8 ;  /* 0x0000000415080825 */ /* 0x000fc800078e0008 */
[----:B---3--:R-:W-:Y:S02]  /*0990*/  @P1 IMAD.WIDE.U32 R6, R13, 0x4, R6 ;  /* 0x000000040d061825 */ /* 0x008fe400078e0006 */
[----:B------:R-:W2:Y:S02]  /*09a0*/  @P0 LDG.E R8, desc[UR8][R8.64] ;  /* 0x0000000808080981 */ /* 0x000ea4000c1e1900 */
[----:B----4-:R-:W-:Y:S02]  /*09b0*/  @P1 IMAD.WIDE.U32 R4, R11, 0x4, R4 ;  /* 0x000000040b041825 */ /* 0x010fe400078e0004 */
[----:B------:R-:W3:Y:S04]  /*09c0*/  @P1 LDG.E R7, desc[UR8][R6.64] ;  /* 0x0000000806071981 */ /* 0x000ee8000c1e1900 */
[----:B------:R-:W3:Y:S01]  /*09d0*/  @P1 LDG.E R4, desc[UR8][R4.64] ;  /* 0x0000000804041981 */ /* 0x000ee2000c1e1900 */
[----:B-----5:R-:W-:-:S04]  /*09e0*/  @P0 FFMA R2, R19, R14, R12 ;  /* 0x0000000e13020223 */ /* 0x020fc8000000000c */
[----:B--2---:R-:W-:-:S04]  /*09f0*/  @P0 FFMA R12, R17, R8, R2 ;  /* 0x00000008110c0223 */ /* 0x004fc80000000002 */
[----:B---3--:R-:W-:-:S07]  /*0a00*/  @P1 FFMA R12, R7, R4, R12 ;  /* 0x00000004070c1223 */ /* 0x008fce000000000c */
.L_x_2:
[----:B------:R-:W1:Y:S01]  /*0a10*/  LDCU UR5, c[0x0][0x398] ;  /* 0x00007300ff0577ac */ /* 0x000e620008000800 */
[----:B------:R-:W2:Y:S01]  /*0a20*/  LDC.64 R4, c[0x0][0x390] ;  /* 0x0000e400ff047b82 */ /* 0x000ea20000000a00 */
[----:B-1----:R-:W-:Y:S01]  /*0a30*/  IMAD R7, R0, UR5, R3 ;  /* 0x0000000500077c24 */ /* 0x002fe2000f8e0203 */
[----:B------:R-:W-:-:S04]  /*0a40*/  IADD3 R3, PT, PT, R3, 0x1, RZ ;  /* 0x0000000103037810 */ /* 0x000fc80007ffe0ff */
[----:B------:R-:W-:Y:S01]  /*0a50*/  ISETP.NE.AND P0, PT, R3, UR5, PT ;  /* 0x0000000503007c0c */ /* 0x000fe2000bf05270 */
[----:B--2---:R-:W-:-:S05]  /*0a60*/  IMAD.WIDE.U32 R4, R7, 0x4, R4 ;  /* 0x0000000407047825 */ /* 0x004fca00078e0004 */
[----:B0-----:R1:W-:Y:S07]  /*0a70*/  STG.E desc[UR8][R4.64], R12 ;  /* 0x0000000c04007986 */ /* 0x0013ee000c101908 */
[----:B------:R-:W-:Y:S05]  /*0a80*/  @P0 BRA `(.L_x_4) ;  /* 0xfffffff4009c0947 */ /* 0x000fea000383ffff */
[----:B------:R-:W-:Y:S05]  /*0a90*/  EXIT ;  /* 0x000000000000794d */ /* 0x000fea0003800000 */
.L_x_5:
[----:B------:R-:W-:-:S00]  /*0aa0*/  BRA `(.L_x_5) ;  /* 0xfffffffc00fc7947 */ /* 0x000fc0000383ffff */
[----:B------:R-:W-:-:S00]  /*0ab0*/  NOP ;  /* 0x0000000000007918 */ /* 0x000fc00000000000 */
        /* <DEDUP_REMOVED lines=12> */
.L_x_6:


//--------------------- .nv.shared.reserved.0     --------------------------
	.section	.nv.shared.reserved.0,"aw",@nobits
	.weak		__nv_reservedSMEM_offset_0_alias
	.size		__nv_reservedSMEM_offset_0_alias, 0, 64
	.other		__nv_reservedSMEM_offset_0_alias,@"STO_CUDA_RESERVED_SHARED STV_DEFAULT"
__nv_reservedSMEM_offset_0_alias:
	.zero		0
	.zero		64


//--------------------- .nv.constant0._Z15MatrixMulKernelPfS_S_i --------------------------
	.section	.nv.constant0._Z15MatrixMulKernelPfS_S_i,"a",@progbits
	.sectionflags	@""
	.align	4
.nv.constant0._Z15MatrixMulKernelPfS_S_i:
	.zero		924


//--------------------- SYMBOLS --------------------------

	.type		.nv.reservedSmem.offset0,@object
	.size		.nv.reservedSmem.offset0,0x4
